//
// Generated by NVIDIA NVVM Compiler
//
// Compiler Build ID: CL-36424714
// Cuda compilation tools, release 13.0, V13.0.88
// Based on NVVM 20.0.0
//

.version 9.0
.target sm_100
.address_size 64

	// .globl	_Z12complex_multP6float2S0_i

.visible .entry _Z12complex_multP6float2S0_i(
	.param .u64 .ptr .align 1 _Z12complex_multP6float2S0_i_param_0,
	.param .u64 .ptr .align 1 _Z12complex_multP6float2S0_i_param_1,
	.param .u32 _Z12complex_multP6float2S0_i_param_2
)
{
	.reg .pred 	%p<2>;
	.reg .b32 	%r<8>;
	.reg .b32 	%f<10>;
	.reg .b64 	%rd<8>;

	ld.param.u64 	%rd1, [_Z12complex_multP6float2S0_i_param_0];
	ld.param.u64 	%rd2, [_Z12complex_multP6float2S0_i_param_1];
	ld.param.u32 	%r2, [_Z12complex_multP6float2S0_i_param_2];
	mov.u32 	%r3, %ctaid.x;
	mov.u32 	%r4, %ntid.x;
	mov.u32 	%r5, %tid.x;
	mad.lo.s32 	%r6, %r3, %r4, %r5;
	mov.u32 	%r7, %ctaid.y;
	mad.lo.s32 	%r1, %r2, %r7, %r6;
	setp.ge.s32 	%p1, %r6, %r2;
	@%p1 bra 	$L__BB0_2;
	cvta.to.global.u64 	%rd3, %rd1;
	cvta.to.global.u64 	%rd4, %rd2;
	mul.wide.s32 	%rd5, %r1, 8;
	add.s64 	%rd6, %rd3, %rd5;
	ld.global.v2.f32 	{%f1, %f2}, [%rd6];
	add.s64 	%rd7, %rd4, %rd5;
	ld.global.v2.f32 	{%f3, %f4}, [%rd7];
	mul.f32 	%f5, %f1, %f3;
	mul.f32 	%f6, %f2, %f4;
	sub.f32 	%f7, %f5, %f6;
	mul.f32 	%f8, %f2, %f3;
	fma.rn.f32 	%f9, %f4, %f1, %f8;
	st.global.v2.f32 	[%rd6], {%f7, %f9};
$L__BB0_2:
	ret;

}
	// .globl	_Z7dividerPfii
.visible .entry _Z7dividerPfii(
	.param .u64 .ptr .align 1 _Z7dividerPfii_param_0,
	.param .u32 _Z7dividerPfii_param_1,
	.param .u32 _Z7dividerPfii_param_2
)
{
	.reg .pred 	%p<2>;
	.reg .b32 	%r<9>;
	.reg .b32 	%f<4>;
	.reg .b64 	%rd<5>;

	ld.param.u64 	%rd1, [_Z7dividerPfii_param_0];
	ld.param.u32 	%r2, [_Z7dividerPfii_param_1];
	ld.param.u32 	%r3, [_Z7dividerPfii_param_2];
	mov.u32 	%r4, %ctaid.y;
	mov.u32 	%r5, %ctaid.x;
	mov.u32 	%r6, %ntid.x;
	mov.u32 	%r7, %tid.x;
	mad.lo.s32 	%r8, %r5, %r6, %r7;
	mad.lo.s32 	%r1, %r3, %r4, %r8;
	setp.ge.s32 	%p1, %r8, %r3;
	@%p1 bra 	$L__BB1_2;
	cvta.to.global.u64 	%rd2, %rd1;
	mul.wide.s32 	%rd3, %r1, 4;
	add.s64 	%rd4, %rd2, %rd3;
	ld.global.f32 	%f1, [%rd4];
	cvt.rn.f32.s32 	%f2, %r2;
	div.rn.f32 	%f3, %f1, %f2;
	st.global.f32 	[%rd4], %f3;
$L__BB1_2:
	ret;

}


// ===== COMPILED SASS (sm_100) =====

	.target	sm_100

	.elftype	@"ET_EXEC"


//--------------------- .note.nv.tkinfo           --------------------------
	.section	.note.nv.tkinfo,"",@"SHT_NOTE"
	.sectionflags	@"SHF_NOTE_NV_TKINFO"
	.tkinfo
        /*0018*/ 	.word	0x00000002
        /*0030*/ 	.string	""
        /*0030*/ 	.string	"ptxas"
        /*0030*/ 	.string	"Cuda compilation tools, release 13.0, V13.0.88"
        /*0030*/ 	.string	"Build cuda_13.0.r13.0/compiler.36424714_0"
        /*0030*/ 	.string	"-arch sm_100 -m 64 "



//--------------------- .note.nv.cuinfo           --------------------------
	.section	.note.nv.cuinfo,"",@"SHT_NOTE"
	.sectionflags	@"SHF_NOTE_NV_CUINFO"
        /*0018*/ 	.short	0x0002
        /*001a*/ 	.short	0x0064
        /*001c*/ 	.short	0x0082
	.zero		2


//--------------------- .nv.info                  --------------------------
	.section	.nv.info,"",@"SHT_CUDA_INFO"
	.align	4


	//----- nvinfo : EIATTR_REGCOUNT
	.align		4
        /*0000*/ 	.byte	0x04, 0x2f
        /*0002*/ 	.short	(.L_1 - .L_0)
	.align		4
.L_0:
        /*0004*/ 	.word	index@(_Z12complex_multP6float2S0_i)
        /*0008*/ 	.word	0x0000000c


	//----- nvinfo : EIATTR_FRAME_SIZE
	.align		4
.L_1:
        /*000c*/ 	.byte	0x04, 0x11
        /*000e*/ 	.short	(.L_3 - .L_2)
	.align		4
.L_2:
        /*0010*/ 	.word	index@(_Z12complex_multP6float2S0_i)
        /*0014*/ 	.word	0x00000000


	//----- nvinfo : EIATTR_REGCOUNT
	.align		4
.L_3:
        /*0018*/ 	.byte	0x04, 0x2f
        /*001a*/ 	.short	(.L_5 - .L_4)
	.align		4
.L_4:
        /*001c*/ 	.word	index@(_Z7dividerPfii)
        /*0020*/ 	.word	0x00000010


	//----- nvinfo : EIATTR_FRAME_SIZE
	.align		4
.L_5:
        /*0024*/ 	.byte	0x04, 0x11
        /*0026*/ 	.short	(.L_7 - .L_6)
	.align		4
.L_6:
        /*0028*/ 	.word	index@($__internal_0_$__cuda_sm3x_div_rn_noftz_f32_slowpath)
        /*002c*/ 	.word	0x00000000


	//----- nvinfo : EIATTR_FRAME_SIZE
	.align		4
.L_7:
        /*0030*/ 	.byte	0x04, 0x11
        /*0032*/ 	.short	(.L_9 - .L_8)
	.align		4
.L_8:
        /*0034*/ 	.word	index@(_Z7dividerPfii)
        /*0038*/ 	.word	0x00000000


	//----- nvinfo : EIATTR_MIN_STACK_SIZE
	.align		4
.L_9:
        /*003c*/ 	.byte	0x04, 0x12
        /*003e*/ 	.short	(.L_11 - .L_10)
	.align		4
.L_10:
        /*0040*/ 	.word	index@(_Z7dividerPfii)
        /*0044*/ 	.word	0x00000000


	//----- nvinfo : EIATTR_MIN_STACK_SIZE
	.align		4
.L_11:
        /*0048*/ 	.byte	0x04, 0x12
        /*004a*/ 	.short	(.L_13 - .L_12)
	.align		4
.L_12:
        /*004c*/ 	.word	index@(_Z12complex_multP6float2S0_i)
        /*0050*/ 	.word	0x00000000
.L_13:


//--------------------- .nv.compat                --------------------------
	.section	.nv.compat,"",@"SHT_CUDA_COMPAT_INFO"
	.align	4
        /*0000*/ 	.byte	0x02, 0x09, 0x00, 0x00, 0x02, 0x02, 0x01, 0x00, 0x02, 0x05, 0x05, 0x00, 0x03, 0x07, 0x01, 0x01
        /*0010*/ 	.byte	0x02, 0x03, 0x00, 0x00, 0x02, 0x06, 0x01, 0x00, 0x04, 0x0b, 0x08, 0x00, 0x01, 0x00, 0x00, 0x00
        /*0020*/ 	.byte	0x00, 0x00, 0x00, 0x00


//--------------------- .nv.info._Z7dividerPfii   --------------------------
	.section	.nv.info._Z7dividerPfii,"",@"SHT_CUDA_INFO"
	.sectionflags	@""
	.align	4


	//----- nvinfo : EIATTR_CUDA_API_VERSION
	.align		4
        /*0000*/ 	.byte	0x04, 0x37
        /*0002*/ 	.short	(.L_15 - .L_14)
.L_14:
        /*0004*/ 	.word	0x00000082


	//----- nvinfo : EIATTR_KPARAM_INFO
	.align		4
.L_15:
        /*0008*/ 	.byte	0x04, 0x17
        /*000a*/ 	.short	(.L_17 - .L_16)
.L_16:
        /*000c*/ 	.word	0x00000000
        /*0010*/ 	.short	0x0002
        /*0012*/ 	.short	0x000c
        /*0014*/ 	.byte	0x00, 0xf0, 0x11, 0x00


	//----- nvinfo : EIATTR_KPARAM_INFO
	.align		4
.L_17:
        /*0018*/ 	.byte	0x04, 0x17
        /*001a*/ 	.short	(.L_19 - .L_18)
.L_18:
        /*001c*/ 	.word	0x00000000
        /*0020*/ 	.short	0x0001
        /*0022*/ 	.short	0x0008
        /*0024*/ 	.byte	0x00, 0xf0, 0x11, 0x00


	//----- nvinfo : EIATTR_KPARAM_INFO
	.align		4
.L_19:
        /*0028*/ 	.byte	0x04, 0x17
        /*002a*/ 	.short	(.L_21 - .L_20)
.L_20:
        /*002c*/ 	.word	0x00000000
        /*0030*/ 	.short	0x0000
        /*0032*/ 	.short	0x0000
        /*0034*/ 	.byte	0x00, 0xf5, 0x21, 0x00


	//----- nvinfo : EIATTR_SPARSE_MMA_MASK
	.align		4
.L_21:
        /*0038*/ 	.byte	0x03, 0x50
        /*003a*/ 	.short	0x0000


	//----- nvinfo : EIATTR_MAXREG_COUNT
	.align		4
        /*003c*/ 	.byte	0x03, 0x1b
        /*003e*/ 	.short	0x00ff


	//----- nvinfo : EIATTR_MERCURY_ISA_VERSION
	.align		4
        /*0040*/ 	.byte	0x03, 0x5f
        /*0042*/ 	.short	0x0101


	//----- nvinfo : EIATTR_VRC_CTA_INIT_COUNT
	.align		4
        /*0044*/ 	.byte	0x02, 0x4a
	.zero		1
	.zero		1


	//----- nvinfo : EIATTR_EXIT_INSTR_OFFSETS
	.align		4
        /*0048*/ 	.byte	0x04, 0x1c
        /*004a*/ 	.short	(.L_23 - .L_22)


	//   ....[0]....
.L_22:
        /*004c*/ 	.word	0x00000090


	//   ....[1]....
        /*0050*/ 	.word	0x000001e0


	//----- nvinfo : EIATTR_CRS_STACK_SIZE
	.align		4
.L_23:
        /*0054*/ 	.byte	0x04, 0x1e
        /*0056*/ 	.short	(.L_25 - .L_24)
.L_24:
        /*0058*/ 	.word	0x00000000


	//----- nvinfo : EIATTR_CBANK_PARAM_SIZE
	.align		4
.L_25:
        /*005c*/ 	.byte	0x03, 0x19
        /*005e*/ 	.short	0x0010


	//----- nvinfo : EIATTR_PARAM_CBANK
	.align		4
        /*0060*/ 	.byte	0x04, 0x0a
        /*0062*/ 	.short	(.L_27 - .L_26)
	.align		4
.L_26:
        /*0064*/ 	.word	index@(.nv.constant0._Z7dividerPfii)
        /*0068*/ 	.short	0x0380
        /*006a*/ 	.short	0x0010


	//----- nvinfo : EIATTR_SW_WAR
	.align		4
.L_27:
        /*006c*/ 	.byte	0x04, 0x36
        /*006e*/ 	.short	(.L_29 - .L_28)
.L_28:
        /*0070*/ 	.word	0x00000008
.L_29:


//--------------------- .nv.info._Z12complex_multP6float2S0_i --------------------------
	.section	.nv.info._Z12complex_multP6float2S0_i,"",@"SHT_CUDA_INFO"
	.sectionflags	@""
	.align	4


	//----- nvinfo : EIATTR_CUDA_API_VERSION
	.align		4
        /*0000*/ 	.byte	0x04, 0x37
        /*0002*/ 	.short	(.L_31 - .L_30)
.L_30:
        /*0004*/ 	.word	0x00000082


	//----- nvinfo : EIATTR_KPARAM_INFO
	.align		4
.L_31:
        /*0008*/ 	.byte	0x04, 0x17
        /*000a*/ 	.short	(.L_33 - .L_32)
.L_32:
        /*000c*/ 	.word	0x00000000
        /*0010*/ 	.short	0x0002
        /*0012*/ 	.short	0x0010
        /*0014*/ 	.byte	0x00, 0xf0, 0x11, 0x00


	//----- nvinfo : EIATTR_KPARAM_INFO
	.align		4
.L_33:
        /*0018*/ 	.byte	0x04, 0x17
        /*001a*/ 	.short	(.L_35 - .L_34)
.L_34:
        /*001c*/ 	.word	0x00000000
        /*0020*/ 	.short	0x0001
        /*0022*/ 	.short	0x0008
        /*0024*/ 	.byte	0x00, 0xf5, 0x21, 0x00


	//----- nvinfo : EIATTR_KPARAM_INFO
	.align		4
.L_35:
        /*0028*/ 	.byte	0x04, 0x17
        /*002a*/ 	.short	(.L_37 - .L_36)
.L_36:
        /*002c*/ 	.word	0x00000000
        /*0030*/ 	.short	0x0000
        /*0032*/ 	.short	0x0000
        /*0034*/ 	.byte	0x00, 0xf5, 0x21, 0x00


	//----- nvinfo : EIATTR_SPARSE_MMA_MASK
	.align		4
.L_37:
        /*0038*/ 	.byte	0x03, 0x50
        /*003a*/ 	.short	0x0000


	//----- nvinfo : EIATTR_MAXREG_COUNT
	.align		4
        /*003c*/ 	.byte	0x03, 0x1b
        /*003e*/ 	.short	0x00ff


	//----- nvinfo : EIATTR_MERCURY_ISA_VERSION
	.align		4
        /*0040*/ 	.byte	0x03, 0x5f
        /*0042*/ 	.short	0x0101


	//----- nvinfo : EIATTR_VRC_CTA_INIT_COUNT
	.align		4
        /*0044*/ 	.byte	0x02, 0x4a
	.zero		1
	.zero		1


	//----- nvinfo : EIATTR_EXIT_INSTR_OFFSETS
	.align		4
        /*0048*/ 	.byte	0x04, 0x1c
        /*004a*/ 	.short	(.L_39 - .L_38)


	//   ....[0]....
.L_38:
        /*004c*/ 	.word	0x00000090


	//   ....[1]....
        /*0050*/ 	.word	0x00000160


	//----- nvinfo : EIATTR_CBANK_PARAM_SIZE
	.align		4
.L_39:
        /*0054*/ 	.byte	0x03, 0x19
        /*0056*/ 	.short	0x0014


	//----- nvinfo : EIATTR_PARAM_CBANK
	.align		4
        /*0058*/ 	.byte	0x04, 0x0a
        /*005a*/ 	.short	(.L_41 - .L_40)
	.align		4
.L_40:
        /*005c*/ 	.word	index@(.nv.constant0._Z12complex_multP6float2S0_i)
        /*0060*/ 	.short	0x0380
        /*0062*/ 	.short	0x0014


	//----- nvinfo : EIATTR_SW_WAR
	.align		4
.L_41:
        /*0064*/ 	.byte	0x04, 0x36
        /*0066*/ 	.short	(.L_43 - .L_42)
.L_42:
        /*0068*/ 	.word	0x00000008
.L_43:


//--------------------- .nv.callgraph             --------------------------
	.section	.nv.callgraph,"",@"SHT_CUDA_CALLGRAPH"
	.align	4
	.sectionentsize	8
	.align		4
        /*0000*/ 	.word	0x00000000
	.align		4
        /*0004*/ 	.word	0xffffffff
	.align		4
        /*0008*/ 	.word	0x00000000
	.align		4
        /*000c*/ 	.word	0xfffffffe
	.align		4
        /*0010*/ 	.word	0x00000000
	.align		4
        /*0014*/ 	.word	0xfffffffd
	.align		4
        /*0018*/ 	.word	0x00000000
	.align		4
        /*001c*/ 	.word	0xfffffffc


//--------------------- .text._Z7dividerPfii      --------------------------
	.section	.text._Z7dividerPfii,"ax",@progbits
	.align	128
        .global         _Z7dividerPfii
        .type           _Z7dividerPfii,@function
        .size           _Z7dividerPfii,(.L_x_15 - _Z7dividerPfii)
        .other          _Z7dividerPfii,@"STO_CUDA_ENTRY STV_DEFAULT"
_Z7dividerPfii:
.text._Z7dividerPfii:
[----:B------:R-:W-:Y:S01]  /*0000*/  LDC R1, c[0x0][0x37c] ;  /* 0x0000df00ff017b82 */ /* 0x000fe20000000800 */
[----:B------:R-:W0:Y:S07]  /*0010*/  S2R R3, SR_TID.X ;  /* 0x0000000000037919 */ /* 0x000e2e0000002100 */
[----:B------:R-:W0:Y:S08]  /*0020*/  S2UR UR5, SR_CTAID.X ;  /* 0x00000000000579c3 */ /* 0x000e300000002500 */
[----:B------:R-:W0:Y:S08]  /*0030*/  LDC R0, c[0x0][0x360] ;  /* 0x0000d800ff007b82 */ /* 0x000e300000000800 */
[----:B------:R-:W1:Y:S08]  /*0040*/  LDC R5, c[0x0][0x38c] ;  /* 0x0000e300ff057b82 */ /* 0x000e700000000800 */
[----:B------:R-:W2:Y:S01]  /*0050*/  S2UR UR4, SR_CTAID.Y ;  /* 0x00000000000479c3 */ /* 0x000ea20000002600 */
[----:B0-----:R-:W-:-:S05]  /*0060*/  IMAD R0, R0, UR5, R3 ;  /* 0x0000000500007c24 */ /* 0x001fca000f8e0203 */
[----:B-1----:R-:W-:Y:S01]  /*0070*/  ISETP.GE.AND P0, PT, R0, R5, PT ;  /* 0x000000050000720c */ /* 0x002fe20003f06270 */
[----:B--2---:R-:W-:-:S12]  /*0080*/  IMAD R3, R5, UR4, R0 ;  /* 0x0000000405037c24 */ /* 0x004fd8000f8e0200 */
[----:B------:R-:W-:Y:S05]  /*0090*/  @P0 EXIT ;  /* 0x000000000000094d */ /* 0x000fea0003800000 */
[----:B------:R-:W0:Y:S01]  /*00a0*/  LDC.64 R4, c[0x0][0x380] ;  /* 0x0000e000ff047b82 */ /* 0x000e220000000a00 */
[----:B------:R-:W1:Y:S01]  /*00b0*/  LDCU.64 UR4, c[0x0][0x358] ;  /* 0x00006b00ff0477ac */ /* 0x000e620008000a00 */
[----:B------:R-:W2:Y:S01]  /*00c0*/  LDCU UR6, c[0x0][0x388] ;  /* 0x00007100ff0677ac */ /* 0x000ea20008000800 */
[----:B0-----:R-:W-:-:S05]  /*00d0*/  IMAD.WIDE R4, R3, 0x4, R4 ;  /* 0x0000000403047825 */ /* 0x001fca00078e0204 */
[----:B-1----:R-:W3:Y:S01]  /*00e0*/  LDG.E R0, desc[UR4][R4.64] ;  /* 0x0000000404007981 */ /* 0x002ee2000c1e1900 */
[----:B--2---:R-:W-:Y:S01]  /*00f0*/  I2FP.F32.S32 R3, UR6 ;  /* 0x0000000600037c45 */ /* 0x004fe20008201400 */
[----:B------:R-:W-:Y:S03]  /*0100*/  BSSY.RECONVERGENT B0, `(.L_x_0) ;  /* 0x000000c000007945 */ /* 0x000fe60003800200 */
[----:B------:R-:W0:Y:S02]  /*0110*/  MUFU.RCP R2, R3 ;  /* 0x0000000300027308 */ /* 0x000e240000001000 */
[----:B0-----:R-:W-:-:S04]  /*0120*/  FFMA R7, -R3, R2, 1 ;  /* 0x3f80000003077423 */ /* 0x001fc80000000102 */
[----:B------:R-:W-:Y:S02]  /*0130*/  FFMA R7, R2, R7, R2 ;  /* 0x0000000702077223 */ /* 0x000fe40000000002 */
[----:B---3--:R-:W0:Y:S02]  /*0140*/  FCHK P0, R0, R3 ;  /* 0x0000000300007302 */ /* 0x008e240000000000 */
[----:B------:R-:W-:-:S04]  /*0150*/  FFMA R2, R0, R7, RZ ;  /* 0x0000000700027223 */ /* 0x000fc800000000ff */
[----:B------:R-:W-:-:S04]  /*0160*/  FFMA R6, -R3, R2, R0 ;  /* 0x0000000203067223 */ /* 0x000fc80000000100 */
[----:B------:R-:W-:Y:S01]  /*0170*/  FFMA R7, R7, R6, R2 ;  /* 0x0000000607077223 */ /* 0x000fe20000000002 */
[----:B0-----:R-:W-:Y:S06]  /*0180*/  @!P0 BRA `(.L_x_1) ;  /* 0x00000000000c8947 */ /* 0x001fec0003800000 */
[----:B------:R-:W-:-:S07]  /*0190*/  MOV R2, 0x1b0 ;  /* 0x000001b000027802 */ /* 0x000fce0000000f00 */
[----:B------:R-:W-:Y:S05]  /*01a0*/  CALL.REL.NOINC `($__internal_0_$__cuda_sm3x_div_rn_noftz_f32_slowpath) ;  /* 0x0000000000107944 */ /* 0x000fea0003c00000 */
[----:B------:R-:W-:-:S07]  /*01b0*/  IMAD.MOV.U32 R7, RZ, RZ, R0 ;  /* 0x000000ffff077224 */ /* 0x000fce00078e0000 */
.L_x_1:
[----:B------:R-:W-:Y:S05]  /*01c0*/  BSYNC.RECONVERGENT B0 ;  /* 0x0000000000007941 */ /* 0x000fea0003800200 */
.L_x_0:
[----:B------:R-:W-:Y:S01]  /*01d0*/  STG.E desc[UR4][R4.64], R7 ;  /* 0x0000000704007986 */ /* 0x000fe2000c101904 */
[----:B------:R-:W-:Y:S05]  /*01e0*/  EXIT ;  /* 0x000000000000794d */ /* 0x000fea0003800000 */
        .weak           $__internal_0_$__cuda_sm3x_div_rn_noftz_f32_slowpath
        .type           $__internal_0_$__cuda_sm3x_div_rn_noftz_f32_slowpath,@function
        .size           $__internal_0_$__cuda_sm3x_div_rn_noftz_f32_slowpath,(.L_x_15 - $__internal_0_$__cuda_sm3x_div_rn_noftz_f32_slowpath)
$__internal_0_$__cuda_sm3x_div_rn_noftz_f32_slowpath:
[--C-:B------:R-:W-:Y:S01]  /*01f0*/  SHF.R.U32.HI R7, RZ, 0x17, R3.reuse ;  /* 0x00000017ff077819 */ /* 0x100fe20000011603 */
[----:B------:R-:W-:Y:S01]  /*0200*/  BSSY.RECONVERGENT B1, `(.L_x_2) ;  /* 0x0000064000017945 */ /* 0x000fe20003800200 */
[--C-:B------:R-:W-:Y:S01]  /*0210*/  SHF.R.U32.HI R6, RZ, 0x17, R0.reuse ;  /* 0x00000017ff067819 */ /* 0x100fe20000011600 */
[----:B------:R-:W-:Y:S01]  /*0220*/  IMAD.MOV.U32 R8, RZ, RZ, R0 ;  /* 0x000000ffff087224 */ /* 0x000fe200078e0000 */
[----:B------:R-:W-:Y:S01]  /*0230*/  LOP3.LUT R7, R7, 0xff, RZ, 0xc0, !PT ;  /* 0x000000ff07077812 */ /* 0x000fe200078ec0ff */
[----:B------:R-:W-:Y:S01]  /*0240*/  IMAD.MOV.U32 R9, RZ, RZ, R3 ;  /* 0x000000ffff097224 */ /* 0x000fe200078e0003 */
[----:B------:R-:W-:-:S03]  /*0250*/  LOP3.LUT R6, R6, 0xff, RZ, 0xc0, !PT ;  /* 0x000000ff06067812 */ /* 0x000fc600078ec0ff */
[----:B------:R-:W-:Y:S02]  /*0260*/  VIADD R12, R7, 0xffffffff ;  /* 0xffffffff070c7836 */ /* 0x000fe40000000000 */
[----:B------:R-:W-:-:S03]  /*0270*/  VIADD R11, R6, 0xffffffff ;  /* 0xffffffff060b7836 */ /* 0x000fc60000000000 */
[----:B------:R-:W-:-:S04]  /*0280*/  ISETP.GT.U32.AND P0, PT, R12, 0xfd, PT ;  /* 0x000000fd0c00780c */ /* 0x000fc80003f04070 */
[----:B------:R-:W-:-:S13]  /*0290*/  ISETP.GT.U32.OR P0, PT, R11, 0xfd, P0 ;  /* 0x000000fd0b00780c */ /* 0x000fda0000704470 */
[----:B------:R-:W-:Y:S01]  /*02a0*/  @!P0 IMAD.MOV.U32 R10, RZ, RZ, RZ ;  /* 0x000000ffff0a8224 */ /* 0x000fe200078e00ff */
[----:B------:R-:W-:Y:S06]  /*02b0*/  @!P0 BRA `(.L_x_3) ;  /* 0x00000000005c8947 */ /* 0x000fec0003800000 */
[----:B------:R-:W-:Y:S02]  /*02c0*/  FSETP.GTU.FTZ.AND P0, PT, |R0|, +INF , PT ;  /* 0x7f8000000000780b */ /* 0x000fe40003f1c200 */
[----:B------:R-:W-:-:S04]  /*02d0*/  FSETP.GTU.FTZ.AND P1, PT, |R3|, +INF , PT ;  /* 0x7f8000000300780b */ /* 0x000fc80003f3c200 */
[----:B------:R-:W-:-:S13]  /*02e0*/  PLOP3.LUT P0, PT, P0, P1, PT, 0xf8, 0x8f ;  /* 0x00000000008f781c */ /* 0x000fda0000703f70 */
[----:B------:R-:W-:Y:S05]  /*02f0*/  @P0 BRA `(.L_x_4) ;  /* 0x00000004004c0947 */ /* 0x000fea0003800000 */
[----:B------:R-:W-:-:S13]  /*0300*/  LOP3.LUT P0, RZ, R9, 0x7fffffff, R8, 0xc8, !PT ;  /* 0x7fffffff09ff7812 */ /* 0x000fda000780c808 */
[----:B------:R-:W-:Y:S05]  /*0310*/  @!P0 BRA `(.L_x_5) ;  /* 0x00000004003c8947 */ /* 0x000fea0003800000 */
[C---:B------:R-:W-:Y:S02]  /*0320*/  FSETP.NEU.FTZ.AND P2, PT, |R0|.reuse, +INF , PT ;  /* 0x7f8000000000780b */ /* 0x040fe40003f5d200 */
[----:B------:R-:W-:Y:S02]  /*0330*/  FSETP.NEU.FTZ.AND P1, PT, |R3|, +INF , PT ;  /* 0x7f8000000300780b */ /* 0x000fe40003f3d200 */
[----:B------:R-:W-:-:S11]  /*0340*/  FSETP.NEU.FTZ.AND P0, PT, |R0|, +INF , PT ;  /* 0x7f8000000000780b */ /* 0x000fd60003f1d200 */
[----:B------:R-:W-:Y:S05]  /*0350*/  @!P1 BRA !P2, `(.L_x_5) ;  /* 0x00000004002c9947 */ /* 0x000fea0005000000 */
[----:B------:R-:W-:-:S04]  /*0360*/  LOP3.LUT P2, RZ, R8, 0x7fffffff, RZ, 0xc0, !PT ;  /* 0x7fffffff08ff7812 */ /* 0x000fc8000784c0ff */
[----:B------:R-:W-:-:S13]  /*0370*/  PLOP3.LUT P1, PT, P1, P2, PT, 0x2f, 0xf2 ;  /* 0x0000000000f2781c */ /* 0x000fda0000f24577 */
[----:B------:R-:W-:Y:S05]  /*0380*/  @P1 BRA `(.L_x_6) ;  /* 0x0000000400181947 */ /* 0x000fea0003800000 */
[----:B------:R-:W-:-:S04]  /*0390*/  LOP3.LUT P1, RZ, R9, 0x7fffffff, RZ, 0xc0, !PT ;  /* 0x7fffffff09ff7812 */ /* 0x000fc8000782c0ff */
[----:B------:R-:W-:-:S13]  /*03a0*/  PLOP3.LUT P0, PT, P0, P1, PT, 0x2f, 0xf2 ;  /* 0x0000000000f2781c */ /* 0x000fda0000702577 */
[----:B------:R-:W-:Y:S05]  /*03b0*/  @P0 BRA `(.L_x_7) ;  /* 0x0000000400000947 */ /* 0x000fea0003800000 */
[----:B------:R-:W-:Y:S02]  /*03c0*/  ISETP.GE.AND P0, PT, R11, RZ, PT ;  /* 0x000000ff0b00720c */ /* 0x000fe40003f06270 */
[----:B------:R-:W-:-:S11]  /*03d0*/  ISETP.GE.AND P1, PT, R12, RZ, PT ;  /* 0x000000ff0c00720c */ /* 0x000fd60003f26270 */
[----:B------:R-:W-:Y:S02]  /*03e0*/  @P0 IMAD.MOV.U32 R10, RZ, RZ, RZ ;  /* 0x000000ffff0a0224 */ /* 0x000fe400078e00ff */
[----:B------:R-:W-:Y:S01]  /*03f0*/  @!P0 FFMA R8, R0, 1.84467440737095516160e+19, RZ ;  /* 0x5f80000000088823 */ /* 0x000fe200000000ff */
[----:B------:R-:W-:Y:S02]  /*0400*/  @!P0 IMAD.MOV.U32 R10, RZ, RZ, -0x40 ;  /* 0xffffffc0ff0a8424 */ /* 0x000fe400078e00ff */
[----:B------:R-:W-:Y:S02]  /*0410*/  @!P1 FFMA R9, R3, 1.84467440737095516160e+19, RZ ;  /* 0x5f80000003099823 */ /* 0x000fe400000000ff */
[----:B------:R-:W-:-:S07]  /*0420*/  @!P1 VIADD R10, R10, 0x40 ;  /* 0x000000400a0a9836 */ /* 0x000fce0000000000 */
.L_x_3:
[----:B------:R-:W-:Y:S01]  /*0430*/  LEA R0, R7, 0xc0800000, 0x17 ;  /* 0xc080000007007811 */ /* 0x000fe200078eb8ff */
[----:B------:R-:W-:Y:S01]  /*0440*/  VIADD R6, R6, 0xffffff81 ;  /* 0xffffff8106067836 */ /* 0x000fe20000000000 */
[----:B------:R-:W-:Y:S03]  /*0450*/  BSSY.RECONVERGENT B2, `(.L_x_8) ;  /* 0x0000035000027945 */ /* 0x000fe60003800200 */
[----:B------:R-:W-:Y:S01]  /*0460*/  IMAD.IADD R9, R9, 0x1, -R0 ;  /* 0x0000000109097824 */ /* 0x000fe200078e0a00 */
[C---:B------:R-:W-:Y:S01]  /*0470*/  IADD3 R7, PT, PT, R6.reuse, 0x7f, -R7 ;  /* 0x0000007f06077810 */ /* 0x040fe20007ffe807 */
[----:B------:R-:W-:Y:S02]  /*0480*/  IMAD R0, R6, -0x800000, R8 ;  /* 0xff80000006007824 */ /* 0x000fe400078e0208 */
[----:B------:R-:W0:Y:S01]  /*0490*/  MUFU.RCP R3, R9 ;  /* 0x0000000900037308 */ /* 0x000e220000001000 */
[----:B------:R-:W-:Y:S01]  /*04a0*/  FADD.FTZ R11, -R9, -RZ ;  /* 0x800000ff090b7221 */ /* 0x000fe20000010100 */
[----:B------:R-:W-:-:S03]  /*04b0*/  IMAD.IADD R7, R7, 0x1, R10 ;  /* 0x0000000107077824 */ /* 0x000fc600078e020a */
[----:B0-----:R-:W-:-:S04]  /*04c0*/  FFMA R12, R3, R11, 1 ;  /* 0x3f800000030c7423 */ /* 0x001fc8000000000b */
[----:B------:R-:W-:-:S04]  /*04d0*/  FFMA R12, R3, R12, R3 ;  /* 0x0000000c030c7223 */ /* 0x000fc80000000003 */
[----:B------:R-:W-:-:S04]  /*04e0*/  FFMA R3, R0, R12, RZ ;  /* 0x0000000c00037223 */ /* 0x000fc800000000ff */
[----:B------:R-:W-:-:S04]  /*04f0*/  FFMA R8, R11, R3, R0 ;  /* 0x000000030b087223 */ /* 0x000fc80000000000 */
[----:B------:R-:W-:-:S04]  /*0500*/  FFMA R13, R12, R8, R3 ;  /* 0x000000080c0d7223 */ /* 0x000fc80000000003 */
[----:B------:R-:W-:-:S04]  /*0510*/  FFMA R8, R11, R13, R0 ;  /* 0x0000000d0b087223 */ /* 0x000fc80000000000 */
[----:B------:R-:W-:-:S05]  /*0520*/  FFMA R0, R12, R8, R13 ;  /* 0x000000080c007223 */ /* 0x000fca000000000d */
[----:B------:R-:W-:-:S04]  /*0530*/  SHF.R.U32.HI R3, RZ, 0x17, R0 ;  /* 0x00000017ff037819 */ /* 0x000fc80000011600 */
[----:B------:R-:W-:-:S05]  /*0540*/  LOP3.LUT R3, R3, 0xff, RZ, 0xc0, !PT ;  /* 0x000000ff03037812 */ /* 0x000fca00078ec0ff */
[----:B------:R-:W-:-:S04]  /*0550*/  IMAD.IADD R9, R3, 0x1, R7 ;  /* 0x0000000103097824 */ /* 0x000fc800078e0207 */
[----:B------:R-:W-:-:S05]  /*0560*/  VIADD R3, R9, 0xffffffff ;  /* 0xffffffff09037836 */ /* 0x000fca0000000000 */
[----:B------:R-:W-:-:S13]  /*0570*/  ISETP.GE.U32.AND P0, PT, R3, 0xfe, PT ;  /* 0x000000fe0300780c */ /* 0x000fda0003f06070 */
[----:B------:R-:W-:Y:S05]  /*0580*/  @!P0 BRA `(.L_x_9) ;  /* 0x0000000000808947 */ /* 0x000fea0003800000 */
[----:B------:R-:W-:-:S13]  /*0590*/  ISETP.GT.AND P0, PT, R9, 0xfe, PT ;  /* 0x000000fe0900780c */ /* 0x000fda0003f04270 */
[----:B------:R-:W-:Y:S05]  /*05a0*/  @P0 BRA `(.L_x_10) ;  /* 0x00000000006c0947 */ /* 0x000fea0003800000 */
[----:B------:R-:W-:-:S13]  /*05b0*/  ISETP.GE.AND P0, PT, R9, 0x1, PT ;  /* 0x000000010900780c */ /* 0x000fda0003f06270 */
[----:B------:R-:W-:Y:S05]  /*05c0*/  @P0 BRA `(.L_x_11) ;  /* 0x0000000000740947 */ /* 0x000fea0003800000 */
[----:B------:R-:W-:Y:S02]  /*05d0*/  ISETP.GE.AND P0, PT, R9, -0x18, PT ;  /* 0xffffffe80900780c */ /* 0x000fe40003f06270 */
[----:B------:R-:W-:-:S11]  /*05e0*/  LOP3.LUT R0, R0, 0x80000000, RZ, 0xc0, !PT ;  /* 0x8000000000007812 */ /* 0x000fd600078ec0ff */
[----:B------:R-:W-:Y:S05]  /*05f0*/  @!P0 BRA `(.L_x_11) ;  /* 0x0000000000688947 */ /* 0x000fea0003800000 */
[CCC-:B------:R-:W-:Y:S01]  /*0600*/  FFMA.RZ R3, R12.reuse, R8.reuse, R13.reuse ;  /* 0x000000080c037223 */ /* 0x1c0fe2000000c00d */
[CCC-:B------:R-:W-:Y:S01]  /*0610*/  FFMA.RM R6, R12.reuse, R8.reuse, R13.reuse ;  /* 0x000000080c067223 */ /* 0x1c0fe2000000400d */
[C---:B------:R-:W-:Y:S02]  /*0620*/  ISETP.NE.AND P2, PT, R9.reuse, RZ, PT ;  /* 0x000000ff0900720c */ /* 0x040fe40003f45270 */
[----:B------:R-:W-:Y:S02]  /*0630*/  ISETP.NE.AND P1, PT, R9, RZ, PT ;  /* 0x000000ff0900720c */ /* 0x000fe40003f25270 */
[----:B------:R-:W-:Y:S01]  /*0640*/  LOP3.LUT R7, R3, 0x7fffff, RZ, 0xc0, !PT ;  /* 0x007fffff03077812 */ /* 0x000fe200078ec0ff */
[----:B------:R-:W-:Y:S01]  /*0650*/  FFMA.RP R3, R12, R8, R13 ;  /* 0x000000080c037223 */ /* 0x000fe2000000800d */
[----:B------:R-:W-:Y:S02]  /*0660*/  VIADD R8, R9, 0x20 ;  /* 0x0000002009087836 */ /* 0x000fe40000000000 */
[----:B------:R-:W-:Y:S01]  /*0670*/  LOP3.LUT R7, R7, 0x800000, RZ, 0xfc, !PT ;  /* 0x0080000007077812 */ /* 0x000fe200078efcff */
[----:B------:R-:W-:Y:S01]  /*0680*/  IMAD.MOV R9, RZ, RZ, -R9 ;  /* 0x000000ffff097224 */ /* 0x000fe200078e0a09 */
[----:B------:R-:W-:-:S02]  /*0690*/  FSETP.NEU.FTZ.AND P0, PT, R3, R6, PT ;  /* 0x000000060300720b */ /* 0x000fc40003f1d000 */
[----:B------:R-:W-:Y:S02]  /*06a0*/  SHF.L.U32 R8, R7, R8, RZ ;  /* 0x0000000807087219 */ /* 0x000fe400000006ff */
[----:B------:R-:W-:Y:S02]  /*06b0*/  SEL R6, R9, RZ, P2 ;  /* 0x000000ff09067207 */ /* 0x000fe40001000000 */
[----:B------:R-:W-:Y:S02]  /*06c0*/  ISETP.NE.AND P1, PT, R8, RZ, P1 ;  /* 0x000000ff0800720c */ /* 0x000fe40000f25270 */
[----:B------:R-:W-:Y:S02]  /*06d0*/  SHF.R.U32.HI R6, RZ, R6, R7 ;  /* 0x00000006ff067219 */ /* 0x000fe40000011607 */
[----:B------:R-:W-:Y:S02]  /*06e0*/  PLOP3.LUT P0, PT, P0, P1, PT, 0xf8, 0x8f ;  /* 0x00000000008f781c */ /* 0x000fe40000703f70 */
[----:B------:R-:W-:-:S02]  /*06f0*/  SHF.R.U32.HI R8, RZ, 0x1, R6 ;  /* 0x00000001ff087819 */ /* 0x000fc40000011606 */
[----:B------:R-:W-:-:S04]  /*0700*/  SEL R3, RZ, 0x1, !P0 ;  /* 0x00000001ff037807 */ /* 0x000fc80004000000 */
[----:B------:R-:W-:-:S04]  /*0710*/  LOP3.LUT R3, R3, 0x1, R8, 0xf8, !PT ;  /* 0x0000000103037812 */ /* 0x000fc800078ef808 */
[----:B------:R-:W-:-:S05]  /*0720*/  LOP3.LUT R3, R3, R6, RZ, 0xc0, !PT ;  /* 0x0000000603037212 */ /* 0x000fca00078ec0ff */
[----:B------:R-:W-:-:S05]  /*0730*/  IMAD.IADD R3, R8, 0x1, R3 ;  /* 0x0000000108037824 */ /* 0x000fca00078e0203 */
[----:B------:R-:W-:Y:S01]  /*0740*/  LOP3.LUT R0, R3, R0, RZ, 0xfc, !PT ;  /* 0x0000000003007212 */ /* 0x000fe200078efcff */
[----:B------:R-:W-:Y:S06]  /*0750*/  BRA `(.L_x_11) ;  /* 0x0000000000107947 */ /* 0x000fec0003800000 */
.L_x_10:
[----:B------:R-:W-:-:S04]  /*0760*/  LOP3.LUT R0, R0, 0x80000000, RZ, 0xc0, !PT ;  /* 0x8000000000007812 */ /* 0x000fc800078ec0ff */
[----:B------:R-:W-:Y:S01]  /*0770*/  LOP3.LUT R0, R0, 0x7f800000, RZ, 0xfc, !PT ;  /* 0x7f80000000007812 */ /* 0x000fe200078efcff */
[----:B------:R-:W-:Y:S06]  /*0780*/  BRA `(.L_x_11) ;  /* 0x0000000000047947 */ /* 0x000fec0003800000 */
.L_x_9:
[----:B------:R-:W-:-:S07]  /*0790*/  IMAD R0, R7, 0x800000, R0 ;  /* 0x0080000007007824 */ /* 0x000fce00078e0200 */
.L_x_11:
[----:B------:R-:W-:Y:S05]  /*07a0*/  BSYNC.RECONVERGENT B2 ;  /* 0x0000000000027941 */ /* 0x000fea0003800200 */
.L_x_8:
[----:B------:R-:W-:Y:S05]  /*07b0*/  BRA `(.L_x_12) ;  /* 0x0000000000207947 */ /* 0x000fea0003800000 */
.L_x_7:
[----:B------:R-:W-:-:S04]  /*07c0*/  LOP3.LUT R0, R9, 0x80000000, R8, 0x48, !PT ;  /* 0x8000000009007812 */ /* 0x000fc800078e4808 */
[----:B------:R-:W-:Y:S01]  /*07d0*/  LOP3.LUT R0, R0, 0x7f800000, RZ, 0xfc, !PT ;  /* 0x7f80000000007812 */ /* 0x000fe200078efcff */
[----:B------:R-:W-:Y:S06]  /*07e0*/  BRA `(.L_x_12) ;  /* 0x0000000000147947 */ /* 0x000fec0003800000 */
.L_x_6:
[----:B------:R-:W-:Y:S01]  /*07f0*/  LOP3.LUT R0, R9, 0x80000000, R8, 0x48, !PT ;  /* 0x8000000009007812 */ /* 0x000fe200078e4808 */
[----:B------:R-:W-:Y:S06]  /*0800*/  BRA `(.L_x_12) ;  /* 0x00000000000c7947 */ /* 0x000fec0003800000 */
.L_x_5:
[----:B------:R-:W0:Y:S01]  /*0810*/  MUFU.RSQ R0, -QNAN ;  /* 0xffc0000000007908 */ /* 0x000e220000001400 */
[----:B------:R-:W-:Y:S05]  /*0820*/  BRA `(.L_x_12) ;  /* 0x0000000000047947 */ /* 0x000fea0003800000 */
.L_x_4:
[----:B------:R-:W-:-:S07]  /*0830*/  FADD.FTZ R0, R0, R3 ;  /* 0x0000000300007221 */ /* 0x000fce0000010000 */
.L_x_12:
[----:B------:R-:W-:Y:S05]  /*0840*/  BSYNC.RECONVERGENT B1 ;  /* 0x0000000000017941 */ /* 0x000fea0003800200 */
.L_x_2:
[----:B------:R-:W-:-:S04]  /*0850*/  IMAD.MOV.U32 R3, RZ, RZ, 0x0 ;  /* 0x00000000ff037424 */ /* 0x000fc800078e00ff */
[----:B0-----:R-:W-:Y:S05]  /*0860*/  RET.REL.NODEC R2 `(_Z7dividerPfii) ;  /* 0xfffffff402e47950 */ /* 0x001fea0003c3ffff */
.L_x_13:
[----:B------:R-:W-:-:S00]  /*0870*/  BRA `(.L_x_13) ;  /* 0xfffffffc00fc7947 */ /* 0x000fc0000383ffff */
[----:B------:R-:W-:-:S00]  /*0880*/  NOP ;  /* 0x0000000000007918 */ /* 0x000fc00000000000 */
[----:B------:R-:W-:-:S00]  /*0890*/  NOP ;  /* 0x0000000000007918 */ /* 0x000fc00000000000 */
[----:B------:R-:W-:-:S00]  /*08a0*/  NOP ;  /* 0x0000000000007918 */ /* 0x000fc00000000000 */
[----:B------:R-:W-:-:S00]  /*08b0*/  NOP ;  /* 0x0000000000007918 */ /* 0x000fc00000000000 */
[----:B------:R-:W-:-:S00]  /*08c0*/  NOP ;  /* 0x0000000000007918 */ /* 0x000fc00000000000 */
[----:B------:R-:W-:-:S00]  /*08d0*/  NOP ;  /* 0x0000000000007918 */ /* 0x000fc00000000000 */
[----:B------:R-:W-:-:S00]  /*08e0*/  NOP ;  /* 0x0000000000007918 */ /* 0x000fc00000000000 */
[----:B------:R-:W-:-:S00]  /*08f0*/  NOP ;  /* 0x0000000000007918 */ /* 0x000fc00000000000 */
.L_x_15:


//--------------------- .text._Z12complex_multP6float2S0_i --------------------------
	.section	.text._Z12complex_multP6float2S0_i,"ax",@progbits
	.align	128
        .global         _Z12complex_multP6float2S0_i
        .type           _Z12complex_multP6float2S0_i,@function
        .size           _Z12complex_multP6float2S0_i,(.L_x_17 - _Z12complex_multP6float2S0_i)
        .other          _Z12complex_multP6float2S0_i,@"STO_CUDA_ENTRY STV_DEFAULT"
_Z12complex_multP6float2S0_i:
.text._Z12complex_multP6float2S0_i:
        /* <DEDUP_REMOVED lines=11> */
[----:B------:R-:W1:Y:S07]  /*00b0*/  LDCU.64 UR4, c[0x0][0x358] ;  /* 0x00006b00ff0477ac */ /* 0x000e6e0008000a00 */
[----:B------:R-:W2:Y:S01]  /*00c0*/  LDC.64 R2, c[0x0][0x380] ;  /* 0x0000e000ff027b82 */ /* 0x000ea20000000a00 */
[----:B0-----:R-:W-:-:S06]  /*00d0*/  IMAD.WIDE R4, R7, 0x8, R4 ;  /* 0x0000000807047825 */ /* 0x001fcc00078e0204 */
[----:B-1----:R-:W3:Y:S01]  /*00e0*/  LDG.E.64 R4, desc[UR4][R4.64] ;  /* 0x0000000404047981 */ /* 0x002ee2000c1e1b00 */
[----:B--2---:R-:W-:-:S05]  /*00f0*/  IMAD.WIDE R2, R7, 0x8, R2 ;  /* 0x0000000807027825 */ /* 0x004fca00078e0202 */
[----:B------:R-:W3:Y:S02]  /*0100*/  LDG.E.64 R6, desc[UR4][R2.64] ;  /* 0x0000000402067981 */ /* 0x000ee4000c1e1b00 */
[C---:B---3--:R-:W-:Y:S01]  /*0110*/  FMUL R9, R7.reuse, R5 ;  /* 0x0000000507097220 */ /* 0x048fe20000400000 */
[----:B------:R-:W-:-:S03]  /*0120*/  FMUL R0, R7, R4 ;  /* 0x0000000407007220 */ /* 0x000fc60000400000 */
[C---:B------:R-:W-:Y:S01]  /*0130*/  FFMA R8, R6.reuse, R4, -R9 ;  /* 0x0000000406087223 */ /* 0x040fe20000000809 */
[----:B------:R-:W-:-:S05]  /*0140*/  FFMA R9, R6, R5, R0 ;  /* 0x0000000506097223 */ /* 0x000fca0000000000 */
[----:B------:R-:W-:Y:S01]  /*0150*/  STG.E.64 desc[UR4][R2.64], R8 ;  /* 0x0000000802007986 */ /* 0x000fe2000c101b04 */
[----:B------:R-:W-:Y:S05]  /*0160*/  EXIT ;  /* 0x000000000000794d */ /* 0x000fea0003800000 */
.L_x_14:
        /* <DEDUP_REMOVED lines=9> */
.L_x_17:


//--------------------- .nv.shared.reserved.0     --------------------------
	.section	.nv.shared.reserved.0,"aw",@nobits
	.weak		__nv_reservedSMEM_offset_0_alias
	.size		__nv_reservedSMEM_offset_0_alias, 0, 64
	.other		__nv_reservedSMEM_offset_0_alias,@"STO_CUDA_RESERVED_SHARED STV_DEFAULT"
__nv_reservedSMEM_offset_0_alias:
	.zero		0
	.zero		64


//--------------------- .nv.constant0._Z7dividerPfii --------------------------
	.section	.nv.constant0._Z7dividerPfii,"a",@progbits
	.sectionflags	@""
	.align	4
.nv.constant0._Z7dividerPfii:
	.zero		912


//--------------------- .nv.constant0._Z12complex_multP6float2S0_i --------------------------
	.section	.nv.constant0._Z12complex_multP6float2S0_i,"a",@progbits
	.sectionflags	@""
	.align	4
.nv.constant0._Z12complex_multP6float2S0_i:
	.zero		916


//--------------------- SYMBOLS --------------------------

	.type		.nv.reservedSmem.offset0,@object
	.size		.nv.reservedSmem.offset0,0x4
